	.headerflags	@"EF_CUDA_TEXMODE_UNIFIED EF_CUDA_64BIT_ADDRESS EF_CUDA_ACCELERATORS EF_CUDA_SM90 EF_CUDA_VIRTUAL_SM(EF_CUDA_SM90)"
	.elftype	@"ET_EXEC"


//--------------------- .nv.info                  --------------------------
	.section	.nv.info,"",@"SHT_CUDA_INFO"
	.align	4


	//----- nvinfo : EIATTR_REGCOUNT
	.align		4
        /*0000*/ 	.byte	0x04, 0x2f
        /*0002*/ 	.short	(.L_3 - .L_2)
	.align		4
.L_2:
        /*0004*/ 	.word	index@(triton_poi_fused__native_batch_norm_legit_no_training_relu_2)
        /*0008*/ 	.word	0x00000011


	//----- nvinfo : EIATTR_MIN_STACK_SIZE
	.align		4
.L_3:
        /*000c*/ 	.byte	0x04, 0x12
        /*000e*/ 	.short	(.L_5 - .L_4)
	.align		4
.L_4:
        /*0010*/ 	.word	index@(triton_poi_fused__native_batch_norm_legit_no_training_relu_2)
        /*0014*/ 	.word	0x00000000


	//----- nvinfo : EIATTR_FRAME_SIZE
	.align		4
.L_5:
        /*0018*/ 	.byte	0x04, 0x11
        /*001a*/ 	.short	(.L_7 - .L_6)
	.align		4
.L_6:
        /*001c*/ 	.word	index@(triton_poi_fused__native_batch_norm_legit_no_training_relu_2)
        /*0020*/ 	.word	0x00000000


	//----- nvinfo : EIATTR_MIN_STACK_SIZE
	.align		4
.L_7:
        /*0024*/ 	.byte	0x04, 0x12
        /*0026*/ 	.short	(.L_9 - .L_8)
	.align		4
.L_8:
        /*0028*/ 	.word	index@(triton_poi_fused__native_batch_norm_legit_no_training_relu_2)
        /*002c*/ 	.word	0x00000000
.L_9:


//--------------------- .nv.info.triton_poi_fused__native_batch_norm_legit_no_training_relu_2 --------------------------
	.section	.nv.info.triton_poi_fused__native_batch_norm_legit_no_training_relu_2,"",@"SHT_CUDA_INFO"
	.sectionflags	@""
	.align	4


	//----- nvinfo : EIATTR_CUDA_API_VERSION
	.align		4
        /*0000*/ 	.byte	0x04, 0x37
        /*0002*/ 	.short	(.L_11 - .L_10)
.L_10:
        /*0004*/ 	.word	0x0000007c


	//----- nvinfo : EIATTR_KPARAM_INFO
	.align		4
.L_11:
        /*0008*/ 	.byte	0x04, 0x17
        /*000a*/ 	.short	(.L_13 - .L_12)
.L_12:
        /*000c*/ 	.word	0x00000000
        /*0010*/ 	.short	0x0006
        /*0012*/ 	.short	0x0030
        /*0014*/ 	.byte	0x00, 0xf0, 0x11, 0x00


	//----- nvinfo : EIATTR_KPARAM_INFO
	.align		4
.L_13:
        /*0018*/ 	.byte	0x04, 0x17
        /*001a*/ 	.short	(.L_15 - .L_14)
.L_14:
        /*001c*/ 	.word	0x00000000
        /*0020*/ 	.short	0x0005
        /*0022*/ 	.short	0x0028
        /*0024*/ 	.byte	0x00, 0xf4, 0x21, 0x00


	//----- nvinfo : EIATTR_KPARAM_INFO
	.align		4
.L_15:
        /*0028*/ 	.byte	0x04, 0x17
        /*002a*/ 	.short	(.L_17 - .L_16)
.L_16:
        /*002c*/ 	.word	0x00000000
        /*0030*/ 	.short	0x0004
        /*0032*/ 	.short	0x0020
        /*0034*/ 	.byte	0x00, 0xf4, 0x21, 0x00


	//----- nvinfo : EIATTR_KPARAM_INFO
	.align		4
.L_17:
        /*0038*/ 	.byte	0x04, 0x17
        /*003a*/ 	.short	(.L_19 - .L_18)
.L_18:
        /*003c*/ 	.word	0x00000000
        /*0040*/ 	.short	0x0003
        /*0042*/ 	.short	0x0018
        /*0044*/ 	.byte	0x00, 0xf4, 0x21, 0x00


	//----- nvinfo : EIATTR_KPARAM_INFO
	.align		4
.L_19:
        /*0048*/ 	.byte	0x04, 0x17
        /*004a*/ 	.short	(.L_21 - .L_20)
.L_20:
        /*004c*/ 	.word	0x00000000
        /*0050*/ 	.short	0x0002
        /*0052*/ 	.short	0x0010
        /*0054*/ 	.byte	0x00, 0xf4, 0x21, 0x00


	//----- nvinfo : EIATTR_KPARAM_INFO
	.align		4
.L_21:
        /*0058*/ 	.byte	0x04, 0x17
        /*005a*/ 	.short	(.L_23 - .L_22)
.L_22:
        /*005c*/ 	.word	0x00000000
        /*0060*/ 	.short	0x0001
        /*0062*/ 	.short	0x0008
        /*0064*/ 	.byte	0x00, 0xf4, 0x21, 0x00


	//----- nvinfo : EIATTR_KPARAM_INFO
	.align		4
.L_23:
        /*0068*/ 	.byte	0x04, 0x17
        /*006a*/ 	.short	(.L_25 - .L_24)
.L_24:
        /*006c*/ 	.word	0x00000000
        /*0070*/ 	.short	0x0000
        /*0072*/ 	.short	0x0000
        /*0074*/ 	.byte	0x00, 0xf4, 0x21, 0x00


	//----- nvinfo : EIATTR_SPARSE_MMA_MASK
	.align		4
.L_25:
        /*0078*/ 	.byte	0x03, 0x50
        /*007a*/ 	.short	0x0000


	//----- nvinfo : EIATTR_MAXREG_COUNT
	.align		4
        /*007c*/ 	.byte	0x03, 0x1b
        /*007e*/ 	.short	0x00ff


	//----- nvinfo : EIATTR_EXIT_INSTR_OFFSETS
	.align		4
        /*0080*/ 	.byte	0x04, 0x1c
        /*0082*/ 	.short	(.L_27 - .L_26)


	//   ....[0]....
.L_26:
        /*0084*/ 	.word	0x00000350


	//----- nvinfo : EIATTR_REQNTID
	.align		4
.L_27:
        /*0088*/ 	.byte	0x04, 0x10
        /*008a*/ 	.short	(.L_29 - .L_28)
.L_28:
        /*008c*/ 	.word	0x00000100
        /*0090*/ 	.word	0x00000001
        /*0094*/ 	.word	0x00000001


	//----- nvinfo : EIATTR_CBANK_PARAM_SIZE
	.align		4
.L_29:
        /*0098*/ 	.byte	0x03, 0x19
        /*009a*/ 	.short	0x0034


	//----- nvinfo : EIATTR_PARAM_CBANK
	.align		4
        /*009c*/ 	.byte	0x04, 0x0a
        /*009e*/ 	.short	(.L_31 - .L_30)
	.align		4
.L_30:
        /*00a0*/ 	.word	index@(.nv.constant0.triton_poi_fused__native_batch_norm_legit_no_training_relu_2)
        /*00a4*/ 	.short	0x0210
        /*00a6*/ 	.short	0x0034


	//----- nvinfo : EIATTR_SW_WAR
	.align		4
.L_31:
        /*00a8*/ 	.byte	0x04, 0x36
        /*00aa*/ 	.short	(.L_33 - .L_32)
.L_32:
        /*00ac*/ 	.word	0x00000008
.L_33:


//--------------------- .nv.callgraph             --------------------------
	.section	.nv.callgraph,"",@"SHT_CUDA_CALLGRAPH"
	.align	4
	.sectionentsize	8
	.align		4
        /*0000*/ 	.word	0x00000000
	.align		4
        /*0004*/ 	.word	0xffffffff
	.align		4
        /*0008*/ 	.word	0x00000000
	.align		4
        /*000c*/ 	.word	0xfffffffe
	.align		4
        /*0010*/ 	.word	0x00000000
	.align		4
        /*0014*/ 	.word	0xfffffffd
	.align		4
        /*0018*/ 	.word	0x00000000
	.align		4
        /*001c*/ 	.word	0xfffffffc


//--------------------- .nv.constant4             --------------------------
	.section	.nv.constant4,"a",@progbits
	.align	8
	.align		8
.nv.constant4:
        /*0000*/ 	.dword	_$_str
	.align		8
        /*0008*/ 	.dword	_$_str_$_2


//--------------------- .text.triton_poi_fused__native_batch_norm_legit_no_training_relu_2 --------------------------
	.section	.text.triton_poi_fused__native_batch_norm_legit_no_training_relu_2,"ax",@progbits
	.align	128
        .global         triton_poi_fused__native_batch_norm_legit_no_training_relu_2
        .type           triton_poi_fused__native_batch_norm_legit_no_training_relu_2,@function
        .size           triton_poi_fused__native_batch_norm_legit_no_training_relu_2,(.L_x_1 - triton_poi_fused__native_batch_norm_legit_no_training_relu_2)
        .other          triton_poi_fused__native_batch_norm_legit_no_training_relu_2,@"STO_CUDA_ENTRY STV_DEFAULT"
triton_poi_fused__native_batch_norm_legit_no_training_relu_2:
.text.triton_poi_fused__native_batch_norm_legit_no_training_relu_2:
[----:B------:R-:W-:Y:S01]  /*0000*/  LDC R1, c[0x0][0x28] ;  /* 0x00000a00ff017b82 */ /* 0x000fe20000000800 */
[----:B------:R-:W1:Y:S07]  /*0010*/  S2R R0, SR_TID.X ;  /* 0x0000000000007919 */ /* 0x000e6e0000002100 */
[----:B------:R-:W2:Y:S01]  /*0020*/  LDC.64 R6, c[0x0][0x220] ;  /* 0x00008800ff067b82 */ /* 0x000ea20000000a00 */
[----:B------:R-:W-:Y:S01]  /*0030*/  ULDC.64 UR4, c[0x0][0x208] ;  /* 0x0000820000047ab9 */ /* 0x000fe20000000a00 */
[----:B------:R-:W3:Y:S06]  /*0040*/  S2R R5, SR_CTAID.X ;  /* 0x0000000000057919 */ /* 0x000eec0000002500 */
[----:B------:R-:W4:Y:S08]  /*0050*/  LDC.64 R8, c[0x0][0x228] ;  /* 0x00008a00ff087b82 */ /* 0x000f300000000a00 */
[----:B------:R-:W5:Y:S01]  /*0060*/  LDC.64 R10, c[0x0][0x230] ;  /* 0x00008c00ff0a7b82 */ /* 0x000f620000000a00 */
[----:B-1----:R-:W-:-:S02]  /*0070*/  SHF.L.U32 R0, R0, 0x1, RZ ;  /* 0x0000000100007819 */ /* 0x002fc400000006ff */
[----:B---3--:R-:W-:Y:S02]  /*0080*/  SHF.R.S32.HI R3, RZ, 0x16, R5 ;  /* 0x00000016ff037819 */ /* 0x008fe40000011405 */
[----:B------:R-:W-:Y:S02]  /*0090*/  LOP3.LUT R0, R0, 0x1fe, RZ, 0xc0, !PT ;  /* 0x000001fe00007812 */ /* 0x000fe400078ec0ff */
[----:B------:R-:W-:Y:S02]  /*00a0*/  SGXT R3, R3, 0x1 ;  /* 0x000000010303781a */ /* 0x000fe40000000200 */
[----:B------:R-:W-:Y:S02]  /*00b0*/  LEA R0, R5, R0, 0x9 ;  /* 0x0000000005007211 */ /* 0x000fe400078e48ff */
[----:B------:R-:W1:Y:S02]  /*00c0*/  LDC.64 R4, c[0x0][0x218] ;  /* 0x00008600ff047b82 */ /* 0x000e640000000a00 */
[----:B------:R-:W-:-:S04]  /*00d0*/  LEA.HI R3, R3, R0, RZ, 0xc ;  /* 0x0000000003037211 */ /* 0x000fc800078f60ff */
[----:B------:R-:W-:-:S04]  /*00e0*/  SHF.R.S32.HI R3, RZ, 0xc, R3 ;  /* 0x0000000cff037819 */ /* 0x000fc80000011403 */
[----:B------:R-:W-:-:S04]  /*00f0*/  LEA.HI R2, R3, R3, RZ, 0x8 ;  /* 0x0000000303027211 */ /* 0x000fc800078f40ff */
[----:B------:R-:W-:-:S04]  /*0100*/  LOP3.LUT R2, R2, 0xffffff00, RZ, 0xc0, !PT ;  /* 0xffffff0002027812 */ /* 0x000fc800078ec0ff */
[----:B------:R-:W-:Y:S02]  /*0110*/  IADD3 R13, R3, -R2, RZ ;  /* 0x80000002030d7210 */ /* 0x000fe40007ffe0ff */
[----:B------:R-:W3:Y:S03]  /*0120*/  LDC.64 R2, c[0x0][0x210] ;  /* 0x00008400ff027b82 */ /* 0x000ee60000000a00 */
[----:B--2---:R-:W-:-:S06]  /*0130*/  IMAD.WIDE R6, R13, 0x4, R6 ;  /* 0x000000040d067825 */ /* 0x004fcc00078e0206 */
[----:B------:R-:W2:Y:S01]  /*0140*/  LDG.E.EL R6, desc[UR4][R6.64] ;  /* 0x0000000406067981 */ /* 0x000ea2000c2e1900 */
[----:B-1----:R-:W-:-:S05]  /*0150*/  IMAD.WIDE R4, R13, 0x4, R4 ;  /* 0x000000040d047825 */ /* 0x002fca00078e0204 */
[----:B------:R1:W2:Y:S01]  /*0160*/  LDG.E.EL R12, desc[UR4][R4.64] ;  /* 0x00000004040c7981 */ /* 0x0002a2000c2e1900 */
[----:B---3--:R-:W-:Y:S01]  /*0170*/  IMAD.WIDE R2, R0, 0x4, R2 ;  /* 0x0000000400027825 */ /* 0x008fe200078e0202 */
[----:B------:R-:W-:Y:S01]  /*0180*/  HFMA2.MMA R14, -RZ, RZ, 1.625, 0 ;  /* 0x3e800000ff0e7435 */ /* 0x000fe200000001ff */
[----:B-1----:R-:W1:Y:S04]  /*0190*/  LDC.64 R4, c[0x0][0x238] ;  /* 0x00008e00ff047b82 */ /* 0x002e680000000a00 */
[----:B------:R-:W3:Y:S01]  /*01a0*/  LDG.E.64 R2, desc[UR4][R2.64] ;  /* 0x0000000402027981 */ /* 0x000ee2000c1e1b00 */
[----:B----4-:R-:W-:-:S04]  /*01b0*/  IMAD.WIDE R8, R13, 0x4, R8 ;  /* 0x000000040d087825 */ /* 0x010fc800078e0208 */
[----:B-----5:R-:W-:Y:S02]  /*01c0*/  IMAD.WIDE R10, R13, 0x4, R10 ;  /* 0x000000040d0a7825 */ /* 0x020fe400078e020a */
[----:B------:R-:W4:Y:S04]  /*01d0*/  LDG.E.EL R8, desc[UR4][R8.64] ;  /* 0x0000000408087981 */ /* 0x000f28000c2e1900 */
[----:B------:R-:W4:Y:S01]  /*01e0*/  LDG.E.EL R11, desc[UR4][R10.64] ;  /* 0x000000040a0b7981 */ /* 0x000f22000c2e1900 */
[----:B-1----:R-:W-:-:S04]  /*01f0*/  IMAD.WIDE R4, R0, 0x4, R4 ;  /* 0x0000000400047825 */ /* 0x002fc800078e0204 */
[----:B--2---:R-:W-:-:S04]  /*0200*/  FADD R6, R6, 9.9999997473787516356e-06 ;  /* 0x3727c5ac06067421 */ /* 0x004fc80000000000 */
[----:B------:R-:W1:Y:S02]  /*0210*/  MUFU.SQRT R7, R6 ;  /* 0x0000000600077308 */ /* 0x000e640000002000 */
[C---:B-1----:R-:W-:Y:S02]  /*0220*/  FSETP.GT.AND P0, PT, R7.reuse, 8.50705917302346158658e+37, PT ;  /* 0x7e8000000700780b */ /* 0x042fe40003f04000 */
[----:B------:R-:W-:-:S11]  /*0230*/  FSETP.GEU.AND P1, PT, R7, 1.175494350822287508e-38, PT ;  /* 0x008000000700780b */ /* 0x000fd60003f2e000 */
[----:B------:R-:W-:-:S04]  /*0240*/  @P0 FMUL R7, R7, 0.25 ;  /* 0x3e80000007070820 */ /* 0x000fc80000400000 */
[----:B------:R-:W-:-:S06]  /*0250*/  @!P1 FMUL R7, R7, 16777216 ;  /* 0x4b80000007079820 */ /* 0x000fcc0000400000 */
[----:B------:R-:W1:Y:S01]  /*0260*/  MUFU.RCP R7, R7 ;  /* 0x0000000700077308 */ /* 0x000e620000001000 */
[----:B------:R-:W-:Y:S01]  /*0270*/  FSEL R14, R14, 1, P0 ;  /* 0x3f8000000e0e7808 */ /* 0x000fe20000000000 */
[----:B---3--:R-:W-:-:S04]  /*0280*/  FADD R2, R2, -R12 ;  /* 0x8000000c02027221 */ /* 0x008fc80000000000 */
[----:B------:R-:W-:Y:S01]  /*0290*/  @!P1 FMUL R14, R14, 16777216 ;  /* 0x4b8000000e0e9820 */ /* 0x000fe20000400000 */
[----:B------:R-:W-:-:S03]  /*02a0*/  FADD R3, R3, -R12 ;  /* 0x8000000c03037221 */ /* 0x000fc60000000000 */
[----:B-1----:R-:W-:-:S04]  /*02b0*/  FMUL R14, R7, R14 ;  /* 0x0000000e070e7220 */ /* 0x002fc80000400000 */
[-C--:B------:R-:W-:Y:S01]  /*02c0*/  FMUL R2, R2, R14.reuse ;  /* 0x0000000e02027220 */ /* 0x080fe20000400000 */
[----:B------:R-:W-:-:S03]  /*02d0*/  FMUL R14, R3, R14 ;  /* 0x0000000e030e7220 */ /* 0x000fc60000400000 */
[C-C-:B----4-:R-:W-:Y:S01]  /*02e0*/  FFMA R2, R8.reuse, R2, R11.reuse ;  /* 0x0000000208027223 */ /* 0x150fe2000000000b */
[----:B------:R-:W-:-:S04]  /*02f0*/  FFMA R14, R8, R14, R11 ;  /* 0x0000000e080e7223 */ /* 0x000fc8000000000b */
[----:B------:R-:W-:Y:S02]  /*0300*/  FSETP.GEU.AND P0, PT, R2, RZ, PT ;  /* 0x000000ff0200720b */ /* 0x000fe40003f0e000 */
[----:B------:R-:W-:Y:S02]  /*0310*/  FSETP.GEU.AND P1, PT, R14, RZ, PT ;  /* 0x000000ff0e00720b */ /* 0x000fe40003f2e000 */
[----:B------:R-:W-:Y:S02]  /*0320*/  FSEL R2, R2, RZ, P0 ;  /* 0x000000ff02027208 */ /* 0x000fe40000000000 */
[----:B------:R-:W-:-:S05]  /*0330*/  FSEL R3, R14, RZ, P1 ;  /* 0x000000ff0e037208 */ /* 0x000fca0000800000 */
[----:B------:R-:W-:Y:S01]  /*0340*/  STG.E.64 desc[UR4][R4.64], R2 ;  /* 0x0000000204007986 */ /* 0x000fe2000c101b04 */
[----:B------:R-:W-:Y:S05]  /*0350*/  EXIT ;  /* 0x000000000000794d */ /* 0x000fea0003800000 */
.L_x_0:
[----:B------:R-:W-:-:S00]  /*0360*/  BRA `(.L_x_0) ;  /* 0xfffffffc00fc7947 */ /* 0x000fc0000383ffff */
[----:B------:R-:W-:-:S00]  /*0370*/  NOP ;  /* 0x0000000000007918 */ /* 0x000fc00000000000 */
        /* <DEDUP_REMOVED lines=8> */
.L_x_1:


//--------------------- .nv.global.init           --------------------------
	.section	.nv.global.init,"aw",@progbits
.nv.global.init:
	.type		_$_str,@object
	.size		_$_str,(_$_str_$_2 - _$_str)
_$_str:
        /*0000*/ 	.byte	0x5f, 0x5f, 0x43, 0x55, 0x44, 0x41, 0x5f, 0x46, 0x54, 0x5a, 0x00
	.type		_$_str_$_2,@object
	.size		_$_str_$_2,(.L_1 - _$_str_$_2)
_$_str_$_2:
        /*000b*/ 	.byte	0x5f, 0x5f, 0x43, 0x55, 0x44, 0x41, 0x5f, 0x50, 0x52, 0x45, 0x43, 0x5f, 0x53, 0x51, 0x52, 0x54
        /*001b*/ 	.byte	0x00
.L_1:


//--------------------- .nv.constant0.triton_poi_fused__native_batch_norm_legit_no_training_relu_2 --------------------------
	.section	.nv.constant0.triton_poi_fused__native_batch_norm_legit_no_training_relu_2,"a",@progbits
	.sectionflags	@""
	.align	4
.nv.constant0.triton_poi_fused__native_batch_norm_legit_no_training_relu_2:
	.zero		580
